	.headerflags	@"EF_CUDA_TEXMODE_UNIFIED EF_CUDA_64BIT_ADDRESS EF_CUDA_ACCELERATORS EF_CUDA_SM90 EF_CUDA_VIRTUAL_SM(EF_CUDA_SM90)"
	.elftype	@"ET_EXEC"


//--------------------- .nv.info                  --------------------------
	.section	.nv.info,"",@"SHT_CUDA_INFO"
	.align	4


	//----- nvinfo : EIATTR_REGCOUNT
	.align		4
        /*0000*/ 	.byte	0x04, 0x2f
        /*0002*/ 	.short	(.L_1 - .L_0)
	.align		4
.L_0:
        /*0004*/ 	.word	index@(triton_per_fused_clamp_div_sum_1)
        /*0008*/ 	.word	0x0000000f


	//----- nvinfo : EIATTR_MIN_STACK_SIZE
	.align		4
.L_1:
        /*000c*/ 	.byte	0x04, 0x12
        /*000e*/ 	.short	(.L_3 - .L_2)
	.align		4
.L_2:
        /*0010*/ 	.word	index@(triton_per_fused_clamp_div_sum_1)
        /*0014*/ 	.word	0x00000000


	//----- nvinfo : EIATTR_FRAME_SIZE
	.align		4
.L_3:
        /*0018*/ 	.byte	0x04, 0x11
        /*001a*/ 	.short	(.L_5 - .L_4)
	.align		4
.L_4:
        /*001c*/ 	.word	index@(triton_per_fused_clamp_div_sum_1)
        /*0020*/ 	.word	0x00000000


	//----- nvinfo : EIATTR_MIN_STACK_SIZE
	.align		4
.L_5:
        /*0024*/ 	.byte	0x04, 0x12
        /*0026*/ 	.short	(.L_7 - .L_6)
	.align		4
.L_6:
        /*0028*/ 	.word	index@(triton_per_fused_clamp_div_sum_1)
        /*002c*/ 	.word	0x00000000
.L_7:


//--------------------- .nv.info.triton_per_fused_clamp_div_sum_1 --------------------------
	.section	.nv.info.triton_per_fused_clamp_div_sum_1,"",@"SHT_CUDA_INFO"
	.sectionflags	@""
	.align	4


	//----- nvinfo : EIATTR_CUDA_API_VERSION
	.align		4
        /*0000*/ 	.byte	0x04, 0x37
        /*0002*/ 	.short	(.L_9 - .L_8)
.L_8:
        /*0004*/ 	.word	0x0000007c


	//----- nvinfo : EIATTR_KPARAM_INFO
	.align		4
.L_9:
        /*0008*/ 	.byte	0x04, 0x17
        /*000a*/ 	.short	(.L_11 - .L_10)
.L_10:
        /*000c*/ 	.word	0x00000000
        /*0010*/ 	.short	0x0005
        /*0012*/ 	.short	0x0024
        /*0014*/ 	.byte	0x00, 0xf0, 0x11, 0x00


	//----- nvinfo : EIATTR_KPARAM_INFO
	.align		4
.L_11:
        /*0018*/ 	.byte	0x04, 0x17
        /*001a*/ 	.short	(.L_13 - .L_12)
.L_12:
        /*001c*/ 	.word	0x00000000
        /*0020*/ 	.short	0x0004
        /*0022*/ 	.short	0x0020
        /*0024*/ 	.byte	0x00, 0xf0, 0x11, 0x00


	//----- nvinfo : EIATTR_KPARAM_INFO
	.align		4
.L_13:
        /*0028*/ 	.byte	0x04, 0x17
        /*002a*/ 	.short	(.L_15 - .L_14)
.L_14:
        /*002c*/ 	.word	0x00000000
        /*0030*/ 	.short	0x0003
        /*0032*/ 	.short	0x0018
        /*0034*/ 	.byte	0x00, 0xf4, 0x21, 0x00


	//----- nvinfo : EIATTR_KPARAM_INFO
	.align		4
.L_15:
        /*0038*/ 	.byte	0x04, 0x17
        /*003a*/ 	.short	(.L_17 - .L_16)
.L_16:
        /*003c*/ 	.word	0x00000000
        /*0040*/ 	.short	0x0002
        /*0042*/ 	.short	0x0010
        /*0044*/ 	.byte	0x00, 0xf4, 0x21, 0x00


	//----- nvinfo : EIATTR_KPARAM_INFO
	.align		4
.L_17:
        /*0048*/ 	.byte	0x04, 0x17
        /*004a*/ 	.short	(.L_19 - .L_18)
.L_18:
        /*004c*/ 	.word	0x00000000
        /*0050*/ 	.short	0x0001
        /*0052*/ 	.short	0x0008
        /*0054*/ 	.byte	0x00, 0xf4, 0x21, 0x00


	//----- nvinfo : EIATTR_KPARAM_INFO
	.align		4
.L_19:
        /*0058*/ 	.byte	0x04, 0x17
        /*005a*/ 	.short	(.L_21 - .L_20)
.L_20:
        /*005c*/ 	.word	0x00000000
        /*0060*/ 	.short	0x0000
        /*0062*/ 	.short	0x0000
        /*0064*/ 	.byte	0x00, 0xf4, 0x21, 0x00


	//----- nvinfo : EIATTR_SPARSE_MMA_MASK
	.align		4
.L_21:
        /*0068*/ 	.byte	0x03, 0x50
        /*006a*/ 	.short	0x0000


	//----- nvinfo : EIATTR_MAXREG_COUNT
	.align		4
        /*006c*/ 	.byte	0x03, 0x1b
        /*006e*/ 	.short	0x00ff


	//----- nvinfo : EIATTR_COOP_GROUP_MASK_REGIDS
	.align		4
        /*0070*/ 	.byte	0x04, 0x29
        /*0072*/ 	.short	(.L_23 - .L_22)


	//   ....[0]....
.L_22:
        /*0074*/ 	.word	0xffffffff


	//   ....[1]....
        /*0078*/ 	.word	0xffffffff


	//   ....[2]....
        /*007c*/ 	.word	0xffffffff


	//   ....[3]....
        /*0080*/ 	.word	0xffffffff


	//----- nvinfo : EIATTR_COOP_GROUP_INSTR_OFFSETS
	.align		4
.L_23:
        /*0084*/ 	.byte	0x04, 0x28
        /*0086*/ 	.short	(.L_25 - .L_24)


	//   ....[0]....
.L_24:
        /*0088*/ 	.word	0x00000210


	//   ....[1]....
        /*008c*/ 	.word	0x000002a0


	//   ....[2]....
        /*0090*/ 	.word	0x000002f0


	//   ....[3]....
        /*0094*/ 	.word	0x00000320


	//----- nvinfo : EIATTR_EXIT_INSTR_OFFSETS
	.align		4
.L_25:
        /*0098*/ 	.byte	0x04, 0x1c
        /*009a*/ 	.short	(.L_27 - .L_26)


	//   ....[0]....
.L_26:
        /*009c*/ 	.word	0x00000380


	//   ....[1]....
        /*00a0*/ 	.word	0x000003a0


	//----- nvinfo : EIATTR_REQNTID
	.align		4
.L_27:
        /*00a4*/ 	.byte	0x04, 0x10
        /*00a6*/ 	.short	(.L_29 - .L_28)
.L_28:
        /*00a8*/ 	.word	0x00000040
        /*00ac*/ 	.word	0x00000001
        /*00b0*/ 	.word	0x00000001


	//----- nvinfo : EIATTR_CBANK_PARAM_SIZE
	.align		4
.L_29:
        /*00b4*/ 	.byte	0x03, 0x19
        /*00b6*/ 	.short	0x0028


	//----- nvinfo : EIATTR_PARAM_CBANK
	.align		4
        /*00b8*/ 	.byte	0x04, 0x0a
        /*00ba*/ 	.short	(.L_31 - .L_30)
	.align		4
.L_30:
        /*00bc*/ 	.word	index@(.nv.constant0.triton_per_fused_clamp_div_sum_1)
        /*00c0*/ 	.short	0x0210
        /*00c2*/ 	.short	0x0028


	//----- nvinfo : EIATTR_SW_WAR
	.align		4
.L_31:
        /*00c4*/ 	.byte	0x04, 0x36
        /*00c6*/ 	.short	(.L_33 - .L_32)
.L_32:
        /*00c8*/ 	.word	0x00000008
.L_33:


//--------------------- .nv.callgraph             --------------------------
	.section	.nv.callgraph,"",@"SHT_CUDA_CALLGRAPH"
	.align	4
	.sectionentsize	8
	.align		4
        /*0000*/ 	.word	0x00000000
	.align		4
        /*0004*/ 	.word	0xffffffff
	.align		4
        /*0008*/ 	.word	0x00000000
	.align		4
        /*000c*/ 	.word	0xfffffffe
	.align		4
        /*0010*/ 	.word	0x00000000
	.align		4
        /*0014*/ 	.word	0xfffffffd
	.align		4
        /*0018*/ 	.word	0x00000000
	.align		4
        /*001c*/ 	.word	0xfffffffc


//--------------------- .text.triton_per_fused_clamp_div_sum_1 --------------------------
	.section	.text.triton_per_fused_clamp_div_sum_1,"ax",@progbits
	.sectionflags	@"SHF_BARRIERS=1"
	.align	128
        .global         triton_per_fused_clamp_div_sum_1
        .type           triton_per_fused_clamp_div_sum_1,@function
        .size           triton_per_fused_clamp_div_sum_1,(.L_x_1 - triton_per_fused_clamp_div_sum_1)
        .other          triton_per_fused_clamp_div_sum_1,@"STO_CUDA_ENTRY STV_DEFAULT"
triton_per_fused_clamp_div_sum_1:
.text.triton_per_fused_clamp_div_sum_1:
[----:B------:R-:W0:Y:S02]  /*0000*/  LDC R1, c[0x0][0x28] ;  /* 0x00000a00ff017b82 */ /* 0x000e240000000800 */
[----:B------:R-:W1:Y:S01]  /*0010*/  S2R R0, SR_CTAID.X ;  /* 0x0000000000007919 */ /* 0x000e620000002500 */
[----:B------:R-:W2:Y:S01]  /*0020*/  LDC.64 R2, c[0x0][0x220] ;  /* 0x00008800ff027b82 */ /* 0x000ea20000000a00 */
[----:B------:R-:W-:Y:S01]  /*0030*/  ULDC.64 UR4, c[0x0][0x208] ;  /* 0x0000820000047ab9 */ /* 0x000fe20000000a00 */
[----:B------:R-:W3:Y:S06]  /*0040*/  S2R R12, SR_TID.X ;  /* 0x00000000000c7919 */ /* 0x000eec0000002100 */
[----:B------:R-:W4:Y:S01]  /*0050*/  LDC.64 R4, c[0x0][0x218] ;  /* 0x00008600ff047b82 */ /* 0x000f220000000a00 */
[----:B-1----:R-:W-:-:S02]  /*0060*/  SHF.R.S32.HI R7, RZ, 0x1f, R0 ;  /* 0x0000001fff077819 */ /* 0x002fc40000011400 */
[----:B------:R-:W-:Y:S02]  /*0070*/  ISETP.GE.AND P0, PT, R0, 0x40, PT ;  /* 0x000000400000780c */ /* 0x000fe40003f06270 */
[CC--:B------:R-:W-:Y:S02]  /*0080*/  LEA.HI R8, R7.reuse, R0.reuse, RZ, 0x2 ;  /* 0x0000000007087211 */ /* 0x0c0fe400078f10ff */
[----:B------:R-:W-:Y:S02]  /*0090*/  LEA.HI R9, R7, R0, RZ, 0x4 ;  /* 0x0000000007097211 */ /* 0x000fe400078f20ff */
[----:B------:R-:W-:Y:S02]  /*00a0*/  LOP3.LUT R7, R8, 0xffffffc, RZ, 0xc0, !PT ;  /* 0x0ffffffc08077812 */ /* 0x000fe400078ec0ff */
[----:B---3--:R-:W-:Y:S01]  /*00b0*/  LOP3.LUT R6, R12, 0xf, RZ, 0xc0, !PT ;  /* 0x0000000f0c067812 */ /* 0x008fe200078ec0ff */
[----:B------:R-:W-:Y:S01]  /*00c0*/  IMAD.SHL.U32 R10, R9, 0x4, RZ ;  /* 0x00000004090a7824 */ /* 0x000fe200078e00ff */
[----:B------:R-:W-:Y:S01]  /*00d0*/  SHF.R.S32.HI R9, RZ, 0x2, R8 ;  /* 0x00000002ff097819 */ /* 0x000fe20000011408 */
[----:B------:R-:W-:-:S03]  /*00e0*/  IMAD.IADD R7, R0, 0x1, -R7 ;  /* 0x0000000100077824 */ /* 0x000fc600078e0a07 */
[----:B------:R-:W-:Y:S01]  /*00f0*/  LOP3.LUT R11, R10, 0xffffffc0, RZ, 0xc0, !PT ;  /* 0xffffffc00a0b7812 */ /* 0x000fe200078ec0ff */
[----:B------:R-:W-:Y:S01]  /*0100*/  IMAD R8, R7, 0x10, R6 ;  /* 0x0000001007087824 */ /* 0x000fe200078e0206 */
[----:B------:R-:W-:-:S03]  /*0110*/  LEA R7, R9, R6, 0x4 ;  /* 0x0000000609077211 */ /* 0x000fc600078e20ff */
[----:B------:R-:W-:Y:S01]  /*0120*/  IMAD.IADD R11, R8, 0x1, R11 ;  /* 0x00000001080b7824 */ /* 0x000fe200078e020b */
[----:B------:R-:W-:Y:S01]  /*0130*/  HFMA2.MMA R8, -RZ, RZ, 0, 0 ;  /* 0x00000000ff087435 */ /* 0x000fe200000001ff */
[----:B----4-:R-:W-:Y:S02]  /*0140*/  IMAD.WIDE R4, R7, 0x4, R4 ;  /* 0x0000000407047825 */ /* 0x010fe400078e0204 */
[----:B------:R-:W1:Y:S02]  /*0150*/  LDC.64 R6, c[0x0][0x228] ;  /* 0x00008a00ff067b82 */ /* 0x000e640000000a00 */
[----:B--2---:R-:W-:Y:S01]  /*0160*/  IMAD.WIDE R2, R11, 0x4, R2 ;  /* 0x000000040b027825 */ /* 0x004fe200078e0202 */
[----:B------:R-:W-:-:S04]  /*0170*/  CS2R R10, SRZ ;  /* 0x00000000000a7805 */ /* 0x000fc8000001ff00 */
[----:B------:R-:W2:Y:S04]  /*0180*/  @!P0 LDG.E.EL R8, desc[UR4][R4.64] ;  /* 0x0000000404088981 */ /* 0x000ea8000c2e1900 */
[----:B------:R-:W3:Y:S01]  /*0190*/  @!P0 LDG.E R10, desc[UR4][R2.64] ;  /* 0x00000004020a8981 */ /* 0x000ee2000c1e1900 */
[----:B-1----:R-:W-:-:S05]  /*01a0*/  IMAD.WIDE R6, R9, 0x4, R6 ;  /* 0x0000000409067825 */ /* 0x002fca00078e0206 */
[----:B------:R-:W4:Y:S01]  /*01b0*/  @!P0 LDG.E.EL R11, desc[UR4][R6.64] ;  /* 0x00000004060b8981 */ /* 0x000f22000c2e1900 */
[----:B------:R-:W-:Y:S01]  /*01c0*/  BAR.SYNC.DEFER_BLOCKING 0x0 ;  /* 0x0000000000007b1d */ /* 0x000fe20000010000 */
[----:B--2---:R-:W-:Y:S02]  /*01d0*/  SEL R8, R8, RZ, !P0 ;  /* 0x000000ff08087207 */ /* 0x004fe40004000000 */
[----:B---3--:R-:W-:-:S05]  /*01e0*/  SEL R9, R10, RZ, !P0 ;  /* 0x000000ff0a097207 */ /* 0x008fca0004000000 */
[----:B------:R-:W-:-:S05]  /*01f0*/  FMUL R8, R8, R9 ;  /* 0x0000000908087220 */ /* 0x000fca0000400000 */
[----:B------:R-:W-:-:S05]  /*0200*/  FSEL R8, R8, RZ, !P0 ;  /* 0x000000ff08087208 */ /* 0x000fca0004000000 */
[----:B------:R-:W1:Y:S01]  /*0210*/  SHFL.BFLY PT, R9, R8, 0x8, 0x1f ;  /* 0x0d001f0008097f89 */ /* 0x000e6200000e0000 */
[C---:B----4-:R-:W-:Y:S02]  /*0220*/  FSETP.GT.AND P0, PT, R11.reuse, 9.9999999747524270788e-07, PT ;  /* 0x358637bd0b00780b */ /* 0x050fe40003f04000 */
[----:B------:R-:W-:-:S11]  /*0230*/  FSETP.NAN.AND P1, PT, R11, R11, PT ;  /* 0x0000000b0b00720b */ /* 0x000fd60003f28000 */
[----:B------:R-:W-:Y:S02]  /*0240*/  @!P0 FSEL R11, R11, 9.9999999747524270788e-07, P1 ;  /* 0x358637bd0b0b8808 */ /* 0x000fe40000800000 */
[----:B------:R-:W-:Y:S02]  /*0250*/  LOP3.LUT P0, RZ, R12, 0x3f, RZ, 0xc0, !PT ;  /* 0x0000003f0cff7812 */ /* 0x000fe4000780c0ff */
[C---:B------:R-:W-:Y:S02]  /*0260*/  FSETP.GT.AND P2, PT, |R11|.reuse, 8.50705917302346158658e+37, PT ;  /* 0x7e8000000b00780b */ /* 0x040fe40003f44200 */
[----:B------:R-:W-:Y:S01]  /*0270*/  FSETP.GEU.AND P1, PT, |R11|, 1.175494350822287508e-38, PT ;  /* 0x008000000b00780b */ /* 0x000fe20003f2e200 */
[----:B-1----:R-:W-:Y:S01]  /*0280*/  FADD R9, R8, R9 ;  /* 0x0000000908097221 */ /* 0x002fe20000000000 */
[----:B------:R-:W-:-:S04]  /*0290*/  ISETP.LT.AND P0, PT, R0, 0x40, !P0 ;  /* 0x000000400000780c */ /* 0x000fc80004701270 */
[----:B------:R-:W1:Y:S05]  /*02a0*/  SHFL.BFLY PT, R2, R9, 0x4, 0x1f ;  /* 0x0c801f0009027f89 */ /* 0x000e6a00000e0000 */
[----:B------:R-:W-:-:S04]  /*02b0*/  @P2 FMUL R11, R11, 0.25 ;  /* 0x3e8000000b0b2820 */ /* 0x000fc80000400000 */
[----:B------:R-:W-:-:S04]  /*02c0*/  @!P1 FMUL R11, R11, 16777216 ;  /* 0x4b8000000b0b9820 */ /* 0x000fc80000400000 */
[----:B------:R-:W2:Y:S01]  /*02d0*/  MUFU.RCP R7, R11 ;  /* 0x0000000b00077308 */ /* 0x000ea20000001000 */
[----:B-1----:R-:W-:-:S05]  /*02e0*/  FADD R4, R9, R2 ;  /* 0x0000000209047221 */ /* 0x002fca0000000000 */
[----:B------:R-:W1:Y:S02]  /*02f0*/  SHFL.BFLY PT, R3, R4, 0x2, 0x1f ;  /* 0x0c401f0004037f89 */ /* 0x000e6400000e0000 */
[----:B-1----:R-:W-:Y:S02]  /*0300*/  FADD R5, R4, R3 ;  /* 0x0000000304057221 */ /* 0x002fe40000000000 */
[----:B------:R-:W1:Y:S03]  /*0310*/  LDC.64 R2, c[0x0][0x210] ;  /* 0x00008400ff027b82 */ /* 0x000e660000000a00 */
[----:B------:R-:W3:Y:S01]  /*0320*/  SHFL.BFLY PT, R6, R5, 0x1, 0x1f ;  /* 0x0c201f0005067f89 */ /* 0x000ee200000e0000 */
[----:B-1----:R-:W-:-:S04]  /*0330*/  IMAD.WIDE R2, R0, 0x4, R2 ;  /* 0x0000000400027825 */ /* 0x002fc800078e0202 */
[----:B---3--:R-:W-:-:S04]  /*0340*/  FADD R6, R5, R6 ;  /* 0x0000000605067221 */ /* 0x008fc80000000000 */
[----:B------:R-:W-:-:S04]  /*0350*/  @P2 FMUL R6, R6, 0.25 ;  /* 0x3e80000006062820 */ /* 0x000fc80000400000 */
[----:B------:R-:W-:-:S04]  /*0360*/  @!P1 FMUL R6, R6, 16777216 ;  /* 0x4b80000006069820 */ /* 0x000fc80000400000 */
[----:B--2---:R-:W-:Y:S01]  /*0370*/  FMUL R7, R7, R6 ;  /* 0x0000000607077220 */ /* 0x004fe20000400000 */
[----:B------:R-:W-:Y:S06]  /*0380*/  @!P0 EXIT ;  /* 0x000000000000894d */ /* 0x000fec0003800000 */
[----:B------:R-:W-:Y:S01]  /*0390*/  STG.E desc[UR4][R2.64], R7 ;  /* 0x0000000702007986 */ /* 0x000fe2000c101904 */
[----:B------:R-:W-:Y:S05]  /*03a0*/  EXIT ;  /* 0x000000000000794d */ /* 0x000fea0003800000 */
.L_x_0:
[----:B------:R-:W-:-:S00]  /*03b0*/  BRA `(.L_x_0) ;  /* 0xfffffffc00fc7947 */ /* 0x000fc0000383ffff */
[----:B------:R-:W-:-:S00]  /*03c0*/  NOP ;  /* 0x0000000000007918 */ /* 0x000fc00000000000 */
        /* <DEDUP_REMOVED lines=11> */
.L_x_1:


//--------------------- .nv.constant0.triton_per_fused_clamp_div_sum_1 --------------------------
	.section	.nv.constant0.triton_per_fused_clamp_div_sum_1,"a",@progbits
	.sectionflags	@""
	.align	4
.nv.constant0.triton_per_fused_clamp_div_sum_1:
	.zero		568
